	.headerflags	@"EF_CUDA_TEXMODE_UNIFIED EF_CUDA_64BIT_ADDRESS EF_CUDA_ACCELERATORS EF_CUDA_SM90 EF_CUDA_VIRTUAL_SM(EF_CUDA_SM90)"
	.elftype	@"ET_EXEC"


//--------------------- .nv.info                  --------------------------
	.section	.nv.info,"",@"SHT_CUDA_INFO"
	.align	4


	//----- nvinfo : EIATTR_REGCOUNT
	.align		4
        /*0000*/ 	.byte	0x04, 0x2f
        /*0002*/ 	.short	(.L_1 - .L_0)
	.align		4
.L_0:
        /*0004*/ 	.word	index@(triton_poi_fused_add_0)
        /*0008*/ 	.word	0x0000000c


	//----- nvinfo : EIATTR_MIN_STACK_SIZE
	.align		4
.L_1:
        /*000c*/ 	.byte	0x04, 0x12
        /*000e*/ 	.short	(.L_3 - .L_2)
	.align		4
.L_2:
        /*0010*/ 	.word	index@(triton_poi_fused_add_0)
        /*0014*/ 	.word	0x00000000


	//----- nvinfo : EIATTR_FRAME_SIZE
	.align		4
.L_3:
        /*0018*/ 	.byte	0x04, 0x11
        /*001a*/ 	.short	(.L_5 - .L_4)
	.align		4
.L_4:
        /*001c*/ 	.word	index@(triton_poi_fused_add_0)
        /*0020*/ 	.word	0x00000000


	//----- nvinfo : EIATTR_MIN_STACK_SIZE
	.align		4
.L_5:
        /*0024*/ 	.byte	0x04, 0x12
        /*0026*/ 	.short	(.L_7 - .L_6)
	.align		4
.L_6:
        /*0028*/ 	.word	index@(triton_poi_fused_add_0)
        /*002c*/ 	.word	0x00000000
.L_7:


//--------------------- .nv.info.triton_poi_fused_add_0 --------------------------
	.section	.nv.info.triton_poi_fused_add_0,"",@"SHT_CUDA_INFO"
	.sectionflags	@""
	.align	4


	//----- nvinfo : EIATTR_CUDA_API_VERSION
	.align		4
        /*0000*/ 	.byte	0x04, 0x37
        /*0002*/ 	.short	(.L_9 - .L_8)
.L_8:
        /*0004*/ 	.word	0x0000007c


	//----- nvinfo : EIATTR_KPARAM_INFO
	.align		4
.L_9:
        /*0008*/ 	.byte	0x04, 0x17
        /*000a*/ 	.short	(.L_11 - .L_10)
.L_10:
        /*000c*/ 	.word	0x00000000
        /*0010*/ 	.short	0x0002
        /*0012*/ 	.short	0x0010
        /*0014*/ 	.byte	0x00, 0xf0, 0x11, 0x00


	//----- nvinfo : EIATTR_KPARAM_INFO
	.align		4
.L_11:
        /*0018*/ 	.byte	0x04, 0x17
        /*001a*/ 	.short	(.L_13 - .L_12)
.L_12:
        /*001c*/ 	.word	0x00000000
        /*0020*/ 	.short	0x0001
        /*0022*/ 	.short	0x0008
        /*0024*/ 	.byte	0x00, 0xf4, 0x21, 0x00


	//----- nvinfo : EIATTR_KPARAM_INFO
	.align		4
.L_13:
        /*0028*/ 	.byte	0x04, 0x17
        /*002a*/ 	.short	(.L_15 - .L_14)
.L_14:
        /*002c*/ 	.word	0x00000000
        /*0030*/ 	.short	0x0000
        /*0032*/ 	.short	0x0000
        /*0034*/ 	.byte	0x00, 0xf4, 0x21, 0x00


	//----- nvinfo : EIATTR_SPARSE_MMA_MASK
	.align		4
.L_15:
        /*0038*/ 	.byte	0x03, 0x50
        /*003a*/ 	.short	0x0000


	//----- nvinfo : EIATTR_MAXREG_COUNT
	.align		4
        /*003c*/ 	.byte	0x03, 0x1b
        /*003e*/ 	.short	0x00ff


	//----- nvinfo : EIATTR_EXIT_INSTR_OFFSETS
	.align		4
        /*0040*/ 	.byte	0x04, 0x1c
        /*0042*/ 	.short	(.L_17 - .L_16)


	//   ....[0]....
.L_16:
        /*0044*/ 	.word	0x00000170


	//   ....[1]....
        /*0048*/ 	.word	0x00000190


	//----- nvinfo : EIATTR_REQNTID
	.align		4
.L_17:
        /*004c*/ 	.byte	0x04, 0x10
        /*004e*/ 	.short	(.L_19 - .L_18)
.L_18:
        /*0050*/ 	.word	0x00000020
        /*0054*/ 	.word	0x00000001
        /*0058*/ 	.word	0x00000001


	//----- nvinfo : EIATTR_CBANK_PARAM_SIZE
	.align		4
.L_19:
        /*005c*/ 	.byte	0x03, 0x19
        /*005e*/ 	.short	0x0014


	//----- nvinfo : EIATTR_PARAM_CBANK
	.align		4
        /*0060*/ 	.byte	0x04, 0x0a
        /*0062*/ 	.short	(.L_21 - .L_20)
	.align		4
.L_20:
        /*0064*/ 	.word	index@(.nv.constant0.triton_poi_fused_add_0)
        /*0068*/ 	.short	0x0210
        /*006a*/ 	.short	0x0014


	//----- nvinfo : EIATTR_SW_WAR
	.align		4
.L_21:
        /*006c*/ 	.byte	0x04, 0x36
        /*006e*/ 	.short	(.L_23 - .L_22)
.L_22:
        /*0070*/ 	.word	0x00000008
.L_23:


//--------------------- .nv.callgraph             --------------------------
	.section	.nv.callgraph,"",@"SHT_CUDA_CALLGRAPH"
	.align	4
	.sectionentsize	8
	.align		4
        /*0000*/ 	.word	0x00000000
	.align		4
        /*0004*/ 	.word	0xffffffff
	.align		4
        /*0008*/ 	.word	0x00000000
	.align		4
        /*000c*/ 	.word	0xfffffffe
	.align		4
        /*0010*/ 	.word	0x00000000
	.align		4
        /*0014*/ 	.word	0xfffffffd
	.align		4
        /*0018*/ 	.word	0x00000000
	.align		4
        /*001c*/ 	.word	0xfffffffc


//--------------------- .text.triton_poi_fused_add_0 --------------------------
	.section	.text.triton_poi_fused_add_0,"ax",@progbits
	.align	128
        .global         triton_poi_fused_add_0
        .type           triton_poi_fused_add_0,@function
        .size           triton_poi_fused_add_0,(.L_x_1 - triton_poi_fused_add_0)
        .other          triton_poi_fused_add_0,@"STO_CUDA_ENTRY STV_DEFAULT"
triton_poi_fused_add_0:
.text.triton_poi_fused_add_0:
[----:B------:R-:W0:Y:S02]  /*0000*/  LDC R1, c[0x0][0x28] ;  /* 0x00000a00ff017b82 */ /* 0x000e240000000800 */
[----:B------:R-:W1:Y:S01]  /*0010*/  S2R R0, SR_TID.X ;  /* 0x0000000000007919 */ /* 0x000e620000002100 */
[----:B------:R-:W2:Y:S01]  /*0020*/  LDC.64 R2, c[0x0][0x210] ;  /* 0x00008400ff027b82 */ /* 0x000ea20000000a00 */
[----:B------:R-:W-:Y:S01]  /*0030*/  ULDC.64 UR4, c[0x0][0x208] ;  /* 0x0000820000047ab9 */ /* 0x000fe20000000a00 */
[----:B------:R-:W3:Y:S06]  /*0040*/  S2R R7, SR_CTAID.X ;  /* 0x0000000000077919 */ /* 0x000eec0000002500 */
[----:B------:R-:W4:Y:S01]  /*0050*/  LDC.64 R4, c[0x0][0x218] ;  /* 0x00008600ff047b82 */ /* 0x000f220000000a00 */
[----:B-1----:R-:W-:Y:S01]  /*0060*/  IMAD.SHL.U32 R0, R0, 0x2, RZ ;  /* 0x0000000200007824 */ /* 0x002fe200078e00ff */
[----:B---3--:R-:W-:-:S04]  /*0070*/  SHF.R.S32.HI R6, RZ, 0x19, R7 ;  /* 0x00000019ff067819 */ /* 0x008fc80000011407 */
[----:B------:R-:W-:-:S05]  /*0080*/  LOP3.LUT R0, R0, 0x3e, RZ, 0xc0, !PT ;  /* 0x0000003e00007812 */ /* 0x000fca00078ec0ff */
[----:B------:R-:W-:Y:S01]  /*0090*/  IMAD R7, R7, 0x40, R0 ;  /* 0x0000004007077824 */ /* 0x000fe200078e0200 */
[----:B------:R-:W-:-:S03]  /*00a0*/  SGXT R0, R6, 0x1 ;  /* 0x000000010600781a */ /* 0x000fc60000000200 */
[C---:B--2---:R-:W-:Y:S01]  /*00b0*/  IMAD.WIDE R2, R7.reuse, 0x4, R2 ;  /* 0x0000000407027825 */ /* 0x044fe200078e0202 */
[----:B------:R-:W-:Y:S02]  /*00c0*/  LEA.HI R0, R0, R7, RZ, 0x2 ;  /* 0x0000000700007211 */ /* 0x000fe400078f10ff */
[----:B------:R-:W-:Y:S02]  /*00d0*/  ISETP.GE.AND P0, PT, R7, 0x40, PT ;  /* 0x000000400700780c */ /* 0x000fe40003f06270 */
[----:B------:R-:W-:-:S05]  /*00e0*/  LOP3.LUT R0, R0, 0xfffffffc, RZ, 0xc0, !PT ;  /* 0xfffffffc00007812 */ /* 0x000fca00078ec0ff */
[----:B------:R-:W-:Y:S01]  /*00f0*/  IMAD.IADD R9, R7, 0x1, -R0 ;  /* 0x0000000107097824 */ /* 0x000fe200078e0a00 */
[----:B------:R-:W-:-:S03]  /*0100*/  CS2R R6, SRZ ;  /* 0x0000000000067805 */ /* 0x000fc6000001ff00 */
[----:B----4-:R-:W-:Y:S01]  /*0110*/  IMAD.WIDE R4, R9, 0x4, R4 ;  /* 0x0000000409047825 */ /* 0x010fe200078e0204 */
[----:B------:R-:W-:Y:S02]  /*0120*/  CS2R R8, SRZ ;  /* 0x0000000000087805 */ /* 0x000fe4000001ff00 */
[----:B------:R-:W2:Y:S04]  /*0130*/  @!P0 LDG.E.64 R6, desc[UR4][R2.64] ;  /* 0x0000000402068981 */ /* 0x000ea8000c1e1b00 */
[----:B------:R-:W2:Y:S02]  /*0140*/  @!P0 LDG.E.EL.64 R8, desc[UR4][R4.64] ;  /* 0x0000000404088981 */ /* 0x000ea4000c2e1b00 */
[----:B--2---:R-:W-:Y:S01]  /*0150*/  FADD R6, R8, R6 ;  /* 0x0000000608067221 */ /* 0x004fe20000000000 */
[----:B------:R-:W-:Y:S01]  /*0160*/  FADD R7, R9, R7 ;  /* 0x0000000709077221 */ /* 0x000fe20000000000 */
[----:B------:R-:W-:Y:S06]  /*0170*/  @P0 EXIT ;  /* 0x000000000000094d */ /* 0x000fec0003800000 */
[----:B------:R-:W-:Y:S01]  /*0180*/  STG.E.64 desc[UR4][R2.64], R6 ;  /* 0x0000000602007986 */ /* 0x000fe2000c101b04 */
[----:B------:R-:W-:Y:S05]  /*0190*/  EXIT ;  /* 0x000000000000794d */ /* 0x000fea0003800000 */
.L_x_0:
[----:B------:R-:W-:-:S00]  /*01a0*/  BRA `(.L_x_0) ;  /* 0xfffffffc00fc7947 */ /* 0x000fc0000383ffff */
[----:B------:R-:W-:-:S00]  /*01b0*/  NOP ;  /* 0x0000000000007918 */ /* 0x000fc00000000000 */
        /* <DEDUP_REMOVED lines=12> */
.L_x_1:


//--------------------- .nv.constant0.triton_poi_fused_add_0 --------------------------
	.section	.nv.constant0.triton_poi_fused_add_0,"a",@progbits
	.sectionflags	@""
	.align	4
.nv.constant0.triton_poi_fused_add_0:
	.zero		548
